//
// Generated by NVIDIA NVVM Compiler
//
// Compiler Build ID: CL-36424714
// Cuda compilation tools, release 13.0, V13.0.88
// Based on NVVM 20.0.0
//

.version 9.0
.target sm_100
.address_size 64

	// .globl	_Z9addKernelPiS_S_

.visible .entry _Z9addKernelPiS_S_(
	.param .u64 .ptr .align 1 _Z9addKernelPiS_S__param_0,
	.param .u64 .ptr .align 1 _Z9addKernelPiS_S__param_1,
	.param .u64 .ptr .align 1 _Z9addKernelPiS_S__param_2
)
{
	.reg .b32 	%r<8>;
	.reg .b64 	%rd<11>;

	ld.param.u64 	%rd1, [_Z9addKernelPiS_S__param_0];
	ld.param.u64 	%rd2, [_Z9addKernelPiS_S__param_1];
	ld.param.u64 	%rd3, [_Z9addKernelPiS_S__param_2];
	cvta.to.global.u64 	%rd4, %rd3;
	cvta.to.global.u64 	%rd5, %rd2;
	cvta.to.global.u64 	%rd6, %rd1;
	mov.u32 	%r1, %ctaid.x;
	mov.u32 	%r2, %ntid.x;
	mov.u32 	%r3, %tid.x;
	mad.lo.s32 	%r4, %r1, %r2, %r3;
	mul.wide.s32 	%rd7, %r4, 4;
	add.s64 	%rd8, %rd6, %rd7;
	ld.global.u32 	%r5, [%rd8];
	add.s64 	%rd9, %rd5, %rd7;
	ld.global.u32 	%r6, [%rd9];
	add.s32 	%r7, %r6, %r5;
	add.s64 	%rd10, %rd4, %rd7;
	st.global.u32 	[%rd10], %r7;
	ret;

}


// ===== COMPILED SASS (sm_100) =====

	.target	sm_100

	.elftype	@"ET_EXEC"


//--------------------- .note.nv.tkinfo           --------------------------
	.section	.note.nv.tkinfo,"",@"SHT_NOTE"
	.sectionflags	@"SHF_NOTE_NV_TKINFO"
	.tkinfo
        /*0018*/ 	.word	0x00000002
        /*0030*/ 	.string	""
        /*0030*/ 	.string	"ptxas"
        /*0030*/ 	.string	"Cuda compilation tools, release 13.0, V13.0.88"
        /*0030*/ 	.string	"Build cuda_13.0.r13.0/compiler.36424714_0"
        /*0030*/ 	.string	"-arch sm_100 -m 64 "



//--------------------- .note.nv.cuinfo           --------------------------
	.section	.note.nv.cuinfo,"",@"SHT_NOTE"
	.sectionflags	@"SHF_NOTE_NV_CUINFO"
        /*0018*/ 	.short	0x0002
        /*001a*/ 	.short	0x0064
        /*001c*/ 	.short	0x0082
	.zero		2


//--------------------- .nv.info                  --------------------------
	.section	.nv.info,"",@"SHT_CUDA_INFO"
	.align	4


	//----- nvinfo : EIATTR_REGCOUNT
	.align		4
        /*0000*/ 	.byte	0x04, 0x2f
        /*0002*/ 	.short	(.L_1 - .L_0)
	.align		4
.L_0:
        /*0004*/ 	.word	index@(_Z9addKernelPiS_S_)
        /*0008*/ 	.word	0x0000000c


	//----- nvinfo : EIATTR_FRAME_SIZE
	.align		4
.L_1:
        /*000c*/ 	.byte	0x04, 0x11
        /*000e*/ 	.short	(.L_3 - .L_2)
	.align		4
.L_2:
        /*0010*/ 	.word	index@(_Z9addKernelPiS_S_)
        /*0014*/ 	.word	0x00000000


	//----- nvinfo : EIATTR_MIN_STACK_SIZE
	.align		4
.L_3:
        /*0018*/ 	.byte	0x04, 0x12
        /*001a*/ 	.short	(.L_5 - .L_4)
	.align		4
.L_4:
        /*001c*/ 	.word	index@(_Z9addKernelPiS_S_)
        /*0020*/ 	.word	0x00000000
.L_5:


//--------------------- .nv.compat                --------------------------
	.section	.nv.compat,"",@"SHT_CUDA_COMPAT_INFO"
	.align	4
        /*0000*/ 	.byte	0x02, 0x09, 0x00, 0x00, 0x02, 0x02, 0x01, 0x00, 0x02, 0x05, 0x05, 0x00, 0x03, 0x07, 0x01, 0x01
        /*0010*/ 	.byte	0x02, 0x03, 0x00, 0x00, 0x02, 0x06, 0x01, 0x00, 0x04, 0x0b, 0x08, 0x00, 0x09, 0x00, 0x00, 0x00
        /*0020*/ 	.byte	0x00, 0x00, 0x00, 0x00


//--------------------- .nv.info._Z9addKernelPiS_S_ --------------------------
	.section	.nv.info._Z9addKernelPiS_S_,"",@"SHT_CUDA_INFO"
	.sectionflags	@""
	.align	4


	//----- nvinfo : EIATTR_CUDA_API_VERSION
	.align		4
        /*0000*/ 	.byte	0x04, 0x37
        /*0002*/ 	.short	(.L_7 - .L_6)
.L_6:
        /*0004*/ 	.word	0x00000082


	//----- nvinfo : EIATTR_KPARAM_INFO
	.align		4
.L_7:
        /*0008*/ 	.byte	0x04, 0x17
        /*000a*/ 	.short	(.L_9 - .L_8)
.L_8:
        /*000c*/ 	.word	0x00000000
        /*0010*/ 	.short	0x0002
        /*0012*/ 	.short	0x0010
        /*0014*/ 	.byte	0x00, 0xf5, 0x21, 0x00


	//----- nvinfo : EIATTR_KPARAM_INFO
	.align		4
.L_9:
        /*0018*/ 	.byte	0x04, 0x17
        /*001a*/ 	.short	(.L_11 - .L_10)
.L_10:
        /*001c*/ 	.word	0x00000000
        /*0020*/ 	.short	0x0001
        /*0022*/ 	.short	0x0008
        /*0024*/ 	.byte	0x00, 0xf5, 0x21, 0x00


	//----- nvinfo : EIATTR_KPARAM_INFO
	.align		4
.L_11:
        /*0028*/ 	.byte	0x04, 0x17
        /*002a*/ 	.short	(.L_13 - .L_12)
.L_12:
        /*002c*/ 	.word	0x00000000
        /*0030*/ 	.short	0x0000
        /*0032*/ 	.short	0x0000
        /*0034*/ 	.byte	0x00, 0xf5, 0x21, 0x00


	//----- nvinfo : EIATTR_SPARSE_MMA_MASK
	.align		4
.L_13:
        /*0038*/ 	.byte	0x03, 0x50
        /*003a*/ 	.short	0x0000


	//----- nvinfo : EIATTR_MAXREG_COUNT
	.align		4
        /*003c*/ 	.byte	0x03, 0x1b
        /*003e*/ 	.short	0x00ff


	//----- nvinfo : EIATTR_MERCURY_ISA_VERSION
	.align		4
        /*0040*/ 	.byte	0x03, 0x5f
        /*0042*/ 	.short	0x0101


	//----- nvinfo : EIATTR_VRC_CTA_INIT_COUNT
	.align		4
        /*0044*/ 	.byte	0x02, 0x4a
	.zero		1
	.zero		1


	//----- nvinfo : EIATTR_EXIT_INSTR_OFFSETS
	.align		4
        /*0048*/ 	.byte	0x04, 0x1c
        /*004a*/ 	.short	(.L_15 - .L_14)


	//   ....[0]....
.L_14:
        /*004c*/ 	.word	0x00000100


	//----- nvinfo : EIATTR_CBANK_PARAM_SIZE
	.align		4
.L_15:
        /*0050*/ 	.byte	0x03, 0x19
        /*0052*/ 	.short	0x0018


	//----- nvinfo : EIATTR_PARAM_CBANK
	.align		4
        /*0054*/ 	.byte	0x04, 0x0a
        /*0056*/ 	.short	(.L_17 - .L_16)
	.align		4
.L_16:
        /*0058*/ 	.word	index@(.nv.constant0._Z9addKernelPiS_S_)
        /*005c*/ 	.short	0x0380
        /*005e*/ 	.short	0x0018


	//----- nvinfo : EIATTR_SW_WAR
	.align		4
.L_17:
        /*0060*/ 	.byte	0x04, 0x36
        /*0062*/ 	.short	(.L_19 - .L_18)
.L_18:
        /*0064*/ 	.word	0x00000008
.L_19:


//--------------------- .nv.callgraph             --------------------------
	.section	.nv.callgraph,"",@"SHT_CUDA_CALLGRAPH"
	.align	4
	.sectionentsize	8
	.align		4
        /*0000*/ 	.word	0x00000000
	.align		4
        /*0004*/ 	.word	0xffffffff
	.align		4
        /*0008*/ 	.word	0x00000000
	.align		4
        /*000c*/ 	.word	0xfffffffe
	.align		4
        /*0010*/ 	.word	0x00000000
	.align		4
        /*0014*/ 	.word	0xfffffffd
	.align		4
        /*0018*/ 	.word	0x00000000
	.align		4
        /*001c*/ 	.word	0xfffffffc


//--------------------- .text._Z9addKernelPiS_S_  --------------------------
	.section	.text._Z9addKernelPiS_S_,"ax",@progbits
	.align	128
        .global         _Z9addKernelPiS_S_
        .type           _Z9addKernelPiS_S_,@function
        .size           _Z9addKernelPiS_S_,(.L_x_1 - _Z9addKernelPiS_S_)
        .other          _Z9addKernelPiS_S_,@"STO_CUDA_ENTRY STV_DEFAULT"
_Z9addKernelPiS_S_:
.text._Z9addKernelPiS_S_:
[----:B------:R-:W-:Y:S01]  /*0000*/  LDC R1, c[0x0][0x37c] ;  /* 0x0000df00ff017b82 */ /* 0x000fe20000000800 */
[----:B------:R-:W0:Y:S07]  /*0010*/  S2R R0, SR_TID.X ;  /* 0x0000000000007919 */ /* 0x000e2e0000002100 */
[----:B------:R-:W0:Y:S01]  /*0020*/  S2UR UR6, SR_CTAID.X ;  /* 0x00000000000679c3 */ /* 0x000e220000002500 */
[----:B------:R-:W1:Y:S07]  /*0030*/  LDCU.64 UR4, c[0x0][0x358] ;  /* 0x00006b00ff0477ac */ /* 0x000e6e0008000a00 */
[----:B------:R-:W0:Y:S08]  /*0040*/  LDC R9, c[0x0][0x360] ;  /* 0x0000d800ff097b82 */ /* 0x000e300000000800 */
[----:B------:R-:W2:Y:S08]  /*0050*/  LDC.64 R2, c[0x0][0x380] ;  /* 0x0000e000ff027b82 */ /* 0x000eb00000000a00 */
[----:B------:R-:W3:Y:S01]  /*0060*/  LDC.64 R4, c[0x0][0x388] ;  /* 0x0000e200ff047b82 */ /* 0x000ee20000000a00 */
[----:B0-----:R-:W-:-:S07]  /*0070*/  IMAD R9, R9, UR6, R0 ;  /* 0x0000000609097c24 */ /* 0x001fce000f8e0200 */
[----:B------:R-:W0:Y:S01]  /*0080*/  LDC.64 R6, c[0x0][0x390] ;  /* 0x0000e400ff067b82 */ /* 0x000e220000000a00 */
[----:B--2---:R-:W-:-:S06]  /*0090*/  IMAD.WIDE R2, R9, 0x4, R2 ;  /* 0x0000000409027825 */ /* 0x004fcc00078e0202 */
[----:B-1----:R-:W2:Y:S01]  /*00a0*/  LDG.E R2, desc[UR4][R2.64] ;  /* 0x0000000402027981 */ /* 0x002ea2000c1e1900 */
[----:B---3--:R-:W-:-:S06]  /*00b0*/  IMAD.WIDE R4, R9, 0x4, R4 ;  /* 0x0000000409047825 */ /* 0x008fcc00078e0204 */
[----:B------:R-:W2:Y:S01]  /*00c0*/  LDG.E R5, desc[UR4][R4.64] ;  /* 0x0000000404057981 */ /* 0x000ea2000c1e1900 */
[----:B0-----:R-:W-:Y:S01]  /*00d0*/  IMAD.WIDE R6, R9, 0x4, R6 ;  /* 0x0000000409067825 */ /* 0x001fe200078e0206 */
[----:B--2---:R-:W-:-:S05]  /*00e0*/  IADD3 R9, PT, PT, R2, R5, RZ ;  /* 0x0000000502097210 */ /* 0x004fca0007ffe0ff */
[----:B------:R-:W-:Y:S01]  /*00f0*/  STG.E desc[UR4][R6.64], R9 ;  /* 0x0000000906007986 */ /* 0x000fe2000c101904 */
[----:B------:R-:W-:Y:S05]  /*0100*/  EXIT ;  /* 0x000000000000794d */ /* 0x000fea0003800000 */
.L_x_0:
[----:B------:R-:W-:-:S00]  /*0110*/  BRA `(.L_x_0) ;  /* 0xfffffffc00fc7947 */ /* 0x000fc0000383ffff */
[----:B------:R-:W-:-:S00]  /*0120*/  NOP ;  /* 0x0000000000007918 */ /* 0x000fc00000000000 */
        /* <DEDUP_REMOVED lines=13> */
.L_x_1:


//--------------------- .nv.shared.reserved.0     --------------------------
	.section	.nv.shared.reserved.0,"aw",@nobits
	.weak		__nv_reservedSMEM_offset_0_alias
	.size		__nv_reservedSMEM_offset_0_alias, 0, 64
	.other		__nv_reservedSMEM_offset_0_alias,@"STO_CUDA_RESERVED_SHARED STV_DEFAULT"
__nv_reservedSMEM_offset_0_alias:
	.zero		0
	.zero		64


//--------------------- .nv.constant0._Z9addKernelPiS_S_ --------------------------
	.section	.nv.constant0._Z9addKernelPiS_S_,"a",@progbits
	.sectionflags	@""
	.align	4
.nv.constant0._Z9addKernelPiS_S_:
	.zero		920


//--------------------- SYMBOLS --------------------------

	.type		.nv.reservedSmem.offset0,@object
	.size		.nv.reservedSmem.offset0,0x4
